	.headerflags	@"EF_CUDA_TEXMODE_UNIFIED EF_CUDA_64BIT_ADDRESS EF_CUDA_ACCELERATORS EF_CUDA_SM90 EF_CUDA_VIRTUAL_SM(EF_CUDA_SM90)"
	.elftype	@"ET_EXEC"


//--------------------- .nv.info                  --------------------------
	.section	.nv.info,"",@"SHT_CUDA_INFO"
	.align	4


	//----- nvinfo : EIATTR_REGCOUNT
	.align		4
        /*0000*/ 	.byte	0x04, 0x2f
        /*0002*/ 	.short	(.L_1 - .L_0)
	.align		4
.L_0:
        /*0004*/ 	.word	index@(triton_poi_fused_convolution_relu_1)
        /*0008*/ 	.word	0x0000001b


	//----- nvinfo : EIATTR_MIN_STACK_SIZE
	.align		4
.L_1:
        /*000c*/ 	.byte	0x04, 0x12
        /*000e*/ 	.short	(.L_3 - .L_2)
	.align		4
.L_2:
        /*0010*/ 	.word	index@(triton_poi_fused_convolution_relu_1)
        /*0014*/ 	.word	0x00000000


	//----- nvinfo : EIATTR_FRAME_SIZE
	.align		4
.L_3:
        /*0018*/ 	.byte	0x04, 0x11
        /*001a*/ 	.short	(.L_5 - .L_4)
	.align		4
.L_4:
        /*001c*/ 	.word	index@(triton_poi_fused_convolution_relu_1)
        /*0020*/ 	.word	0x00000000


	//----- nvinfo : EIATTR_MIN_STACK_SIZE
	.align		4
.L_5:
        /*0024*/ 	.byte	0x04, 0x12
        /*0026*/ 	.short	(.L_7 - .L_6)
	.align		4
.L_6:
        /*0028*/ 	.word	index@(triton_poi_fused_convolution_relu_1)
        /*002c*/ 	.word	0x00000000
.L_7:


//--------------------- .nv.info.triton_poi_fused_convolution_relu_1 --------------------------
	.section	.nv.info.triton_poi_fused_convolution_relu_1,"",@"SHT_CUDA_INFO"
	.sectionflags	@""
	.align	4


	//----- nvinfo : EIATTR_CUDA_API_VERSION
	.align		4
        /*0000*/ 	.byte	0x04, 0x37
        /*0002*/ 	.short	(.L_9 - .L_8)
.L_8:
        /*0004*/ 	.word	0x0000007c


	//----- nvinfo : EIATTR_KPARAM_INFO
	.align		4
.L_9:
        /*0008*/ 	.byte	0x04, 0x17
        /*000a*/ 	.short	(.L_11 - .L_10)
.L_10:
        /*000c*/ 	.word	0x00000000
        /*0010*/ 	.short	0x0004
        /*0012*/ 	.short	0x001c
        /*0014*/ 	.byte	0x00, 0xf0, 0x11, 0x00


	//----- nvinfo : EIATTR_KPARAM_INFO
	.align		4
.L_11:
        /*0018*/ 	.byte	0x04, 0x17
        /*001a*/ 	.short	(.L_13 - .L_12)
.L_12:
        /*001c*/ 	.word	0x00000000
        /*0020*/ 	.short	0x0003
        /*0022*/ 	.short	0x0018
        /*0024*/ 	.byte	0x00, 0xf0, 0x11, 0x00


	//----- nvinfo : EIATTR_KPARAM_INFO
	.align		4
.L_13:
        /*0028*/ 	.byte	0x04, 0x17
        /*002a*/ 	.short	(.L_15 - .L_14)
.L_14:
        /*002c*/ 	.word	0x00000000
        /*0030*/ 	.short	0x0002
        /*0032*/ 	.short	0x0010
        /*0034*/ 	.byte	0x00, 0xf4, 0x21, 0x00


	//----- nvinfo : EIATTR_KPARAM_INFO
	.align		4
.L_15:
        /*0038*/ 	.byte	0x04, 0x17
        /*003a*/ 	.short	(.L_17 - .L_16)
.L_16:
        /*003c*/ 	.word	0x00000000
        /*0040*/ 	.short	0x0001
        /*0042*/ 	.short	0x0008
        /*0044*/ 	.byte	0x00, 0xf4, 0x21, 0x00


	//----- nvinfo : EIATTR_KPARAM_INFO
	.align		4
.L_17:
        /*0048*/ 	.byte	0x04, 0x17
        /*004a*/ 	.short	(.L_19 - .L_18)
.L_18:
        /*004c*/ 	.word	0x00000000
        /*0050*/ 	.short	0x0000
        /*0052*/ 	.short	0x0000
        /*0054*/ 	.byte	0x00, 0xf4, 0x21, 0x00


	//----- nvinfo : EIATTR_SPARSE_MMA_MASK
	.align		4
.L_19:
        /*0058*/ 	.byte	0x03, 0x50
        /*005a*/ 	.short	0x0000


	//----- nvinfo : EIATTR_MAXREG_COUNT
	.align		4
        /*005c*/ 	.byte	0x03, 0x1b
        /*005e*/ 	.short	0x00ff


	//----- nvinfo : EIATTR_EXIT_INSTR_OFFSETS
	.align		4
        /*0060*/ 	.byte	0x04, 0x1c
        /*0062*/ 	.short	(.L_21 - .L_20)


	//   ....[0]....
.L_20:
        /*0064*/ 	.word	0x000005d0


	//   ....[1]....
        /*0068*/ 	.word	0x000005f0


	//----- nvinfo : EIATTR_REQNTID
	.align		4
.L_21:
        /*006c*/ 	.byte	0x04, 0x10
        /*006e*/ 	.short	(.L_23 - .L_22)
.L_22:
        /*0070*/ 	.word	0x00000080
        /*0074*/ 	.word	0x00000001
        /*0078*/ 	.word	0x00000001


	//----- nvinfo : EIATTR_CBANK_PARAM_SIZE
	.align		4
.L_23:
        /*007c*/ 	.byte	0x03, 0x19
        /*007e*/ 	.short	0x0020


	//----- nvinfo : EIATTR_PARAM_CBANK
	.align		4
        /*0080*/ 	.byte	0x04, 0x0a
        /*0082*/ 	.short	(.L_25 - .L_24)
	.align		4
.L_24:
        /*0084*/ 	.word	index@(.nv.constant0.triton_poi_fused_convolution_relu_1)
        /*0088*/ 	.short	0x0210
        /*008a*/ 	.short	0x0020


	//----- nvinfo : EIATTR_SW_WAR
	.align		4
.L_25:
        /*008c*/ 	.byte	0x04, 0x36
        /*008e*/ 	.short	(.L_27 - .L_26)
.L_26:
        /*0090*/ 	.word	0x00000008
.L_27:


//--------------------- .nv.callgraph             --------------------------
	.section	.nv.callgraph,"",@"SHT_CUDA_CALLGRAPH"
	.align	4
	.sectionentsize	8
	.align		4
        /*0000*/ 	.word	0x00000000
	.align		4
        /*0004*/ 	.word	0xffffffff
	.align		4
        /*0008*/ 	.word	0x00000000
	.align		4
        /*000c*/ 	.word	0xfffffffe
	.align		4
        /*0010*/ 	.word	0x00000000
	.align		4
        /*0014*/ 	.word	0xfffffffd
	.align		4
        /*0018*/ 	.word	0x00000000
	.align		4
        /*001c*/ 	.word	0xfffffffc


//--------------------- .text.triton_poi_fused_convolution_relu_1 --------------------------
	.section	.text.triton_poi_fused_convolution_relu_1,"ax",@progbits
	.sectionflags	@"SHF_BARRIERS=1"
	.align	128
        .global         triton_poi_fused_convolution_relu_1
        .type           triton_poi_fused_convolution_relu_1,@function
        .size           triton_poi_fused_convolution_relu_1,(.L_x_1 - triton_poi_fused_convolution_relu_1)
        .other          triton_poi_fused_convolution_relu_1,@"STO_CUDA_ENTRY STV_DEFAULT"
triton_poi_fused_convolution_relu_1:
.text.triton_poi_fused_convolution_relu_1:
[----:B------:R-:W0:Y:S01]  /*0000*/  LDC R1, c[0x0][0x28] ;  /* 0x00000a00ff017b82 */ /* 0x000e220000000800 */
[----:B------:R-:W1:Y:S07]  /*0010*/  S2R R5, SR_CTAID.Y ;  /* 0x0000000000057919 */ /* 0x000e6e0000002600 */
[----:B------:R-:W2:Y:S01]  /*0020*/  LDC.64 R6, c[0x0][0x210] ;  /* 0x00008400ff067b82 */ /* 0x000ea20000000a00 */
[----:B------:R-:W-:Y:S01]  /*0030*/  CS2R R8, SRZ ;  /* 0x0000000000087805 */ /* 0x000fe2000001ff00 */
[----:B------:R-:W-:Y:S01]  /*0040*/  ULDC.64 UR6, c[0x0][0x208] ;  /* 0x0000820000067ab9 */ /* 0x000fe20000000a00 */
[----:B------:R-:W3:Y:S01]  /*0050*/  S2R R4, SR_TID.X ;  /* 0x0000000000047919 */ /* 0x000ee20000002100 */
[----:B------:R-:W4:Y:S01]  /*0060*/  S2R R0, SR_CTAID.X ;  /* 0x0000000000007919 */ /* 0x000f220000002500 */
[----:B-1----:R-:W-:-:S05]  /*0070*/  IMAD.SHL.U32 R5, R5, 0x200, RZ ;  /* 0x0000020005057824 */ /* 0x002fca00078e00ff */
[----:B---3--:R-:W-:Y:S01]  /*0080*/  LOP3.LUT R2, R5, 0x7f, R4, 0xf8, !PT ;  /* 0x0000007f05027812 */ /* 0x008fe200078ef804 */
[----:B----4-:R-:W-:-:S03]  /*0090*/  IMAD.SHL.U32 R17, R0, 0x2, RZ ;  /* 0x0000000200117824 */ /* 0x010fc600078e00ff */
[C---:B------:R-:W-:Y:S02]  /*00a0*/  ISETP.GE.AND P0, PT, R2.reuse, 0x180, PT ;  /* 0x000001800200780c */ /* 0x040fe40003f06270 */
[C---:B------:R-:W-:Y:S01]  /*00b0*/  LOP3.LUT R3, R2.reuse, 0x80, RZ, 0xfc, !PT ;  /* 0x0000008002037812 */ /* 0x040fe200078efcff */
[C---:B------:R-:W-:Y:S01]  /*00c0*/  IMAD R13, R2.reuse, 0x1000, R17 ;  /* 0x00001000020d7824 */ /* 0x040fe200078e0211 */
[C---:B------:R-:W-:Y:S02]  /*00d0*/  LOP3.LUT R14, R2.reuse, 0x100, RZ, 0xfc, !PT ;  /* 0x00000100020e7812 */ /* 0x040fe400078efcff */
[----:B------:R-:W-:Y:S01]  /*00e0*/  LOP3.LUT R16, R2, 0x180, RZ, 0xfc, !PT ;  /* 0x0000018002107812 */ /* 0x000fe200078efcff */
[----:B--2---:R-:W-:Y:S01]  /*00f0*/  IMAD.WIDE R12, R13, 0x4, R6 ;  /* 0x000000040d0c7825 */ /* 0x004fe200078e0206 */
[C---:B------:R-:W-:Y:S02]  /*0100*/  ISETP.GE.AND P1, PT, R3.reuse, 0x180, PT ;  /* 0x000001800300780c */ /* 0x040fe40003f26270 */
[----:B------:R-:W-:Y:S01]  /*0110*/  ISETP.GE.AND P2, PT, R16, 0x180, PT ;  /* 0x000001801000780c */ /* 0x000fe20003f46270 */
[----:B------:R-:W-:-:S02]  /*0120*/  IMAD R15, R3, 0x1000, R17 ;  /* 0x00001000030f7824 */ /* 0x000fc400078e0211 */
[----:B------:R1:W2:Y:S01]  /*0130*/  @!P0 LDG.E.EL.64 R8, desc[UR6][R12.64] ;  /* 0x000000060c088981 */ /* 0x0002a2000c2e1b00 */
[C---:B------:R-:W-:Y:S01]  /*0140*/  ISETP.GE.AND P0, PT, R14.reuse, 0x180, PT ;  /* 0x000001800e00780c */ /* 0x040fe20003f06270 */
[--C-:B------:R-:W-:Y:S01]  /*0150*/  IMAD R19, R14, 0x1000, R17.reuse ;  /* 0x000010000e137824 */ /* 0x100fe200078e0211 */
[----:B------:R-:W-:Y:S01]  /*0160*/  CS2R R10, SRZ ;  /* 0x00000000000a7805 */ /* 0x000fe2000001ff00 */
[----:B------:R-:W-:Y:S01]  /*0170*/  IMAD R17, R16, 0x1000, R17 ;  /* 0x0000100010117824 */ /* 0x000fe200078e0211 */
[----:B------:R-:W-:Y:S01]  /*0180*/  CS2R R2, SRZ ;  /* 0x0000000000027805 */ /* 0x000fe2000001ff00 */
[----:B------:R-:W-:-:S04]  /*0190*/  IMAD.WIDE R14, R15, 0x4, R6 ;  /* 0x000000040f0e7825 */ /* 0x000fc800078e0206 */
[--C-:B------:R-:W-:Y:S01]  /*01a0*/  IMAD.WIDE R18, R19, 0x4, R6.reuse ;  /* 0x0000000413127825 */ /* 0x100fe200078e0206 */
[----:B------:R-:W3:Y:S03]  /*01b0*/  @!P1 LDG.E.EL.64 R10, desc[UR6][R14.64] ;  /* 0x000000060e0a9981 */ /* 0x000ee6000c2e1b00 */
[----:B------:R-:W-:Y:S01]  /*01c0*/  IMAD.WIDE R6, R17, 0x4, R6 ;  /* 0x0000000411067825 */ /* 0x000fe200078e0206 */
[----:B------:R-:W-:Y:S01]  /*01d0*/  CS2R R16, SRZ ;  /* 0x0000000000107805 */ /* 0x000fe2000001ff00 */
[----:B------:R4:W5:Y:S05]  /*01e0*/  @!P0 LDG.E.EL.64 R2, desc[UR6][R18.64] ;  /* 0x0000000612028981 */ /* 0x00096a000c2e1b00 */
[----:B------:R4:W5:Y:S01]  /*01f0*/  @!P2 LDG.E.EL.64 R16, desc[UR6][R6.64] ;  /* 0x000000060610a981 */ /* 0x000962000c2e1b00 */
[----:B------:R-:W4:Y:S01]  /*0200*/  S2UR UR5, SR_CgaCtaId ;  /* 0x00000000000579c3 */ /* 0x000f220000008800 */
[----:B------:R-:W-:Y:S01]  /*0210*/  UMOV UR4, 0x400 ;  /* 0x0000040000047882 */ /* 0x000fe20000000000 */
[C---:B-1----:R-:W-:Y:S01]  /*0220*/  IMAD.SHL.U32 R12, R4.reuse, 0x4, RZ ;  /* 0x00000004040c7824 */ /* 0x042fe200078e00ff */
[----:B------:R-:W-:-:S04]  /*0230*/  LOP3.LUT R4, R4, 0x7f, RZ, 0xc0, !PT ;  /* 0x0000007f04047812 */ /* 0x000fc800078ec0ff */
[----:B------:R-:W-:Y:S02]  /*0240*/  LOP3.LUT R20, R12, 0x1fc, RZ, 0xc0, !PT ;  /* 0x000001fc0c147812 */ /* 0x000fe400078ec0ff */
[----:B------:R-:W1:Y:S02]  /*0250*/  LDC.64 R12, c[0x0][0x218] ;  /* 0x00008600ff0c7b82 */ /* 0x000e640000000a00 */
[----:B------:R-:W-:-:S04]  /*0260*/  LOP3.LUT R5, R5, R20, RZ, 0xfc, !PT ;  /* 0x0000001405057212 */ /* 0x000fc800078efcff */
[C---:B------:R-:W-:Y:S01]  /*0270*/  ISETP.GE.AND P0, PT, R5.reuse, 0x180, PT ;  /* 0x000001800500780c */ /* 0x040fe20003f06270 */
[----:B----4-:R-:W-:-:S05]  /*0280*/  IMAD.HI R18, R5, 0x2aaaaaab, RZ ;  /* 0x2aaaaaab05127827 */ /* 0x010fca00078e02ff */
[----:B0-----:R-:W-:Y:S01]  /*0290*/  SHF.R.U32.HI R7, RZ, 0x1f, R18 ;  /* 0x0000001fff077819 */ /* 0x001fe20000011612 */
[----:B------:R-:W-:-:S03]  /*02a0*/  UPRMT UR4, UR5, 0x654, UR4 ;  /* 0x0000065405047896 */ /* 0x000fc60008000004 */
[----:B------:R-:W-:Y:S02]  /*02b0*/  LEA.HI.SX32 R18, R18, R7, 0x1c ;  /* 0x0000000712127211 */ /* 0x000fe400078fe2ff */
[----:B------:R-:W-:Y:S02]  /*02c0*/  CS2R R6, SRZ ;  /* 0x0000000000067805 */ /* 0x000fe4000001ff00 */
[----:B------:R-:W-:Y:S01]  /*02d0*/  LEA R24, R4, UR4, 0x2 ;  /* 0x0000000404187c11 */ /* 0x000fe2000f8e10ff */
[----:B------:R-:W-:Y:S01]  /*02e0*/  IMAD R19, R18, -0x60, R5 ;  /* 0xffffffa012137824 */ /* 0x000fe200078e0205 */
[----:B------:R-:W-:-:S03]  /*02f0*/  CS2R R4, SRZ ;  /* 0x0000000000047805 */ /* 0x000fc6000001ff00 */
[----:B-1----:R-:W-:Y:S01]  /*0300*/  IMAD.WIDE R22, R19, 0x4, R12 ;  /* 0x0000000413167825 */ /* 0x002fe200078e020c */
[----:B--2---:R-:W-:Y:S04]  /*0310*/  STS [R24], R8 ;  /* 0x0000000818007388 */ /* 0x004fe80000000800 */
[----:B------:R-:W-:Y:S04]  /*0320*/  STS [R24+0x810], R9 ;  /* 0x0008100918007388 */ /* 0x000fe80000000800 */
[----:B---3--:R-:W-:Y:S04]  /*0330*/  STS [R24+0x200], R10 ;  /* 0x0002000a18007388 */ /* 0x008fe80000000800 */
[----:B------:R-:W-:Y:S04]  /*0340*/  STS [R24+0xa10], R11 ;  /* 0x000a100b18007388 */ /* 0x000fe80000000800 */
[----:B-----5:R0:W-:Y:S04]  /*0350*/  STS [R24+0x400], R2 ;  /* 0x0004000218007388 */ /* 0x0201e80000000800 */
[----:B------:R-:W-:Y:S04]  /*0360*/  STS [R24+0xc10], R3 ;  /* 0x000c100318007388 */ /* 0x000fe80000000800 */
[----:B------:R-:W-:Y:S04]  /*0370*/  STS [R24+0x600], R16 ;  /* 0x0006001018007388 */ /* 0x000fe80000000800 */
[----:B------:R-:W-:Y:S01]  /*0380*/  STS [R24+0xe10], R17 ;  /* 0x000e101118007388 */ /* 0x000fe20000000800 */
[----:B------:R-:W-:Y:S06]  /*0390*/  BAR.SYNC.DEFER_BLOCKING 0x0 ;  /* 0x0000000000007b1d */ /* 0x000fec0000010000 */
[----:B------:R-:W2:Y:S01]  /*03a0*/  @!P0 LDG.E.EL.128 R4, desc[UR6][R22.64] ;  /* 0x0000000616048981 */ /* 0x000ea2000c2e1d00 */
[----:B0-----:R-:W-:Y:S01]  /*03b0*/  LEA R2, R20, UR4, 0x2 ;  /* 0x0000000414027c11 */ /* 0x001fe2000f8e10ff */
[----:B------:R-:W-:Y:S01]  /*03c0*/  IMAD R19, R0, 0xc0, R19 ;  /* 0x000000c000137824 */ /* 0x000fe200078e0213 */
[----:B------:R-:W0:Y:S03]  /*03d0*/  LDC.64 R20, c[0x0][0x220] ;  /* 0x00008800ff147b82 */ /* 0x000e260000000a00 */
[----:B------:R-:W2:Y:S01]  /*03e0*/  LDS.128 R12, [R2] ;  /* 0x00000000020c7984 */ /* 0x000ea20000000c00 */
[----:B------:R-:W-:-:S03]  /*03f0*/  IMAD R19, R18, 0x60000, R19 ;  /* 0x0006000012137824 */ /* 0x000fc600078e0213 */
[----:B------:R0:W1:Y:S02]  /*0400*/  LDS.128 R8, [R2+0x810] ;  /* 0x0008100002087984 */ /* 0x0000640000000c00 */
[----:B0-----:R-:W-:Y:S01]  /*0410*/  IMAD.WIDE R2, R19, 0x4, R20 ;  /* 0x0000000413027825 */ /* 0x001fe200078e0214 */
[----:B--2---:R-:W-:-:S03]  /*0420*/  FSETP.GEU.AND P6, PT, R12, -R4, PT ;  /* 0x800000040c00720b */ /* 0x004fc60003fce000 */
[----:B------:R-:W-:Y:S01]  /*0430*/  FADD R12, R12, R4 ;  /* 0x000000040c0c7221 */ /* 0x000fe20000000000 */
[C---:B------:R-:W-:Y:S01]  /*0440*/  FSETP.GEU.AND P3, PT, R13.reuse, -R5, PT ;  /* 0x800000050d00720b */ /* 0x040fe20003f6e000 */
[----:B------:R-:W-:Y:S01]  /*0450*/  FADD R13, R13, R5 ;  /* 0x000000050d0d7221 */ /* 0x000fe20000000000 */
[C---:B------:R-:W-:Y:S01]  /*0460*/  FSETP.GEU.AND P4, PT, R14.reuse, -R6, PT ;  /* 0x800000060e00720b */ /* 0x040fe20003f8e000 */
[----:B------:R-:W-:Y:S01]  /*0470*/  FADD R14, R14, R6 ;  /* 0x000000060e0e7221 */ /* 0x000fe20000000000 */
[C---:B------:R-:W-:Y:S01]  /*0480*/  FSETP.GEU.AND P5, PT, R15.reuse, -R7, PT ;  /* 0x800000070f00720b */ /* 0x040fe20003fae000 */
[----:B------:R-:W-:Y:S01]  /*0490*/  FADD R15, R15, R7 ;  /* 0x000000070f0f7221 */ /* 0x000fe20000000000 */
[----:B------:R-:W-:Y:S02]  /*04a0*/  SEL R12, R12, RZ, P6 ;  /* 0x000000ff0c0c7207 */ /* 0x000fe40003000000 */
[----:B------:R-:W-:Y:S02]  /*04b0*/  SEL R13, R13, RZ, P3 ;  /* 0x000000ff0d0d7207 */ /* 0x000fe40001800000 */
[----:B------:R-:W-:-:S02]  /*04c0*/  SEL R14, R14, RZ, P4 ;  /* 0x000000ff0e0e7207 */ /* 0x000fc40002000000 */
[----:B------:R-:W-:Y:S02]  /*04d0*/  SEL R15, R15, RZ, P5 ;  /* 0x000000ff0f0f7207 */ /* 0x000fe40002800000 */
[C---:B-1----:R-:W-:Y:S01]  /*04e0*/  FSETP.GEU.AND P2, PT, R9.reuse, -R5, PT ;  /* 0x800000050900720b */ /* 0x042fe20003f4e000 */
[----:B------:R-:W-:Y:S01]  /*04f0*/  FADD R9, R9, R5 ;  /* 0x0000000509097221 */ /* 0x000fe20000000000 */
[C---:B------:R-:W-:Y:S01]  /*0500*/  FSETP.GEU.AND P1, PT, R8.reuse, -R4, PT ;  /* 0x800000040800720b */ /* 0x040fe20003f2e000 */
[----:B------:R-:W-:Y:S01]  /*0510*/  FADD R8, R8, R4 ;  /* 0x0000000408087221 */ /* 0x000fe20000000000 */
[C---:B------:R-:W-:Y:S01]  /*0520*/  FSETP.GEU.AND P6, PT, R10.reuse, -R6, PT ;  /* 0x800000060a00720b */ /* 0x040fe20003fce000 */
[----:B------:R-:W-:Y:S01]  /*0530*/  VIADD R5, R19, 0x60 ;  /* 0x0000006013057836 */ /* 0x000fe20000000000 */
[C---:B------:R-:W-:Y:S01]  /*0540*/  FSETP.GEU.AND P3, PT, R11.reuse, -R7, PT ;  /* 0x800000070b00720b */ /* 0x040fe20003f6e000 */
[----:B------:R-:W-:Y:S01]  /*0550*/  FADD R6, R10, R6 ;  /* 0x000000060a067221 */ /* 0x000fe20000000000 */
[----:B------:R-:W-:Y:S01]  /*0560*/  FADD R7, R11, R7 ;  /* 0x000000070b077221 */ /* 0x000fe20000000000 */
[----:B------:R0:W-:Y:S01]  /*0570*/  @!P0 STG.E.128 desc[UR6][R2.64], R12 ;  /* 0x0000000c02008986 */ /* 0x0001e2000c101d06 */
[----:B------:R-:W-:Y:S01]  /*0580*/  IMAD.WIDE R20, R5, 0x4, R20 ;  /* 0x0000000405147825 */ /* 0x000fe200078e0214 */
[----:B------:R-:W-:-:S02]  /*0590*/  SEL R4, R8, RZ, P1 ;  /* 0x000000ff08047207 */ /* 0x000fc40000800000 */
[----:B------:R-:W-:Y:S02]  /*05a0*/  SEL R5, R9, RZ, P2 ;  /* 0x000000ff09057207 */ /* 0x000fe40001000000 */
[----:B------:R-:W-:Y:S02]  /*05b0*/  SEL R6, R6, RZ, P6 ;  /* 0x000000ff06067207 */ /* 0x000fe40003000000 */
[----:B------:R-:W-:Y:S01]  /*05c0*/  SEL R7, R7, RZ, P3 ;  /* 0x000000ff07077207 */ /* 0x000fe20001800000 */
[----:B0-----:R-:W-:Y:S06]  /*05d0*/  @P0 EXIT ;  /* 0x000000000000094d */ /* 0x001fec0003800000 */
[----:B------:R-:W-:Y:S01]  /*05e0*/  STG.E.128 desc[UR6][R20.64], R4 ;  /* 0x0000000414007986 */ /* 0x000fe2000c101d06 */
[----:B------:R-:W-:Y:S05]  /*05f0*/  EXIT ;  /* 0x000000000000794d */ /* 0x000fea0003800000 */
.L_x_0:
[----:B------:R-:W-:-:S00]  /*0600*/  BRA `(.L_x_0) ;  /* 0xfffffffc00fc7947 */ /* 0x000fc0000383ffff */
[----:B------:R-:W-:-:S00]  /*0610*/  NOP ;  /* 0x0000000000007918 */ /* 0x000fc00000000000 */
        /* <DEDUP_REMOVED lines=14> */
.L_x_1:


//--------------------- .nv.shared.triton_poi_fused_convolution_relu_1 --------------------------
	.section	.nv.shared.triton_poi_fused_convolution_relu_1,"aw",@nobits
	.sectionflags	@""
	.align	16
	.zero		1024


//--------------------- .nv.constant0.triton_poi_fused_convolution_relu_1 --------------------------
	.section	.nv.constant0.triton_poi_fused_convolution_relu_1,"a",@progbits
	.sectionflags	@""
	.align	4
.nv.constant0.triton_poi_fused_convolution_relu_1:
	.zero		560
